//
// Generated by NVIDIA NVVM Compiler
//
// Compiler Build ID: CL-36424714
// Cuda compilation tools, release 13.0, V13.0.88
// Based on NVVM 20.0.0
//

.version 9.0
.target sm_100
.address_size 64

	// .globl	_Z10conv2d_gpuPjS_S_ii

.visible .entry _Z10conv2d_gpuPjS_S_ii(
	.param .u64 .ptr .align 1 _Z10conv2d_gpuPjS_S_ii_param_0,
	.param .u64 .ptr .align 1 _Z10conv2d_gpuPjS_S_ii_param_1,
	.param .u64 .ptr .align 1 _Z10conv2d_gpuPjS_S_ii_param_2,
	.param .u32 _Z10conv2d_gpuPjS_S_ii_param_3,
	.param .u32 _Z10conv2d_gpuPjS_S_ii_param_4
)
{
	.reg .pred 	%p<15>;
	.reg .b32 	%r<175>;
	.reg .b64 	%rd<44>;

	ld.param.u64 	%rd9, [_Z10conv2d_gpuPjS_S_ii_param_0];
	ld.param.u64 	%rd10, [_Z10conv2d_gpuPjS_S_ii_param_1];
	ld.param.u64 	%rd8, [_Z10conv2d_gpuPjS_S_ii_param_2];
	ld.param.u32 	%r40, [_Z10conv2d_gpuPjS_S_ii_param_3];
	ld.param.u32 	%r41, [_Z10conv2d_gpuPjS_S_ii_param_4];
	cvta.to.global.u64 	%rd1, %rd10;
	cvta.to.global.u64 	%rd2, %rd9;
	mov.u32 	%r42, %ctaid.x;
	mov.u32 	%r43, %ntid.x;
	mov.u32 	%r44, %tid.x;
	mad.lo.s32 	%r45, %r42, %r43, %r44;
	mov.u32 	%r46, %ctaid.y;
	mov.u32 	%r47, %ntid.y;
	mov.u32 	%r48, %tid.y;
	mad.lo.s32 	%r49, %r46, %r47, %r48;
	shr.u32 	%r50, %r41, 31;
	add.s32 	%r51, %r41, %r50;
	shr.s32 	%r3, %r51, 1;
	sub.s32 	%r52, %r40, %r3;
	min.s32 	%r54, %r45, %r49;
	setp.lt.s32 	%p1, %r54, %r3;
	max.s32 	%r55, %r45, %r49;
	setp.ge.s32 	%p2, %r55, %r52;
	or.pred  	%p3, %p2, %p1;
	@%p3 bra 	$L__BB0_18;
	setp.lt.s32 	%p4, %r41, 1;
	mov.b32 	%r173, 0;
	@%p4 bra 	$L__BB0_17;
	sub.s32 	%r4, %r45, %r3;
	sub.s32 	%r5, %r49, %r3;
	and.b32  	%r6, %r41, 15;
	and.b32  	%r7, %r41, 7;
	and.b32  	%r8, %r41, 2147483632;
	and.b32  	%r9, %r41, 3;
	neg.s32 	%r10, %r8;
	mov.b32 	%r159, 0;
	mov.u32 	%r173, %r159;
$L__BB0_3:
	setp.lt.u32 	%p5, %r41, 16;
	add.s32 	%r60, %r4, %r159;
	mad.lo.s32 	%r13, %r60, %r40, %r5;
	mul.lo.s32 	%r14, %r159, %r41;
	mov.b32 	%r168, 0;
	@%p5 bra 	$L__BB0_6;
	mul.wide.u32 	%rd11, %r14, 4;
	add.s64 	%rd12, %rd1, %rd11;
	add.s64 	%rd43, %rd12, 32;
	mov.u32 	%r161, %r13;
	mov.u32 	%r162, %r10;
$L__BB0_5:
	.pragma "nounroll";
	mul.wide.s32 	%rd13, %r161, 4;
	add.s64 	%rd14, %rd2, %rd13;
	ld.global.u32 	%r61, [%rd14];
	ld.global.u32 	%r62, [%rd43+-32];
	mad.lo.s32 	%r63, %r62, %r61, %r173;
	ld.global.u32 	%r64, [%rd14+4];
	ld.global.u32 	%r65, [%rd43+-28];
	mad.lo.s32 	%r66, %r65, %r64, %r63;
	ld.global.u32 	%r67, [%rd14+8];
	ld.global.u32 	%r68, [%rd43+-24];
	mad.lo.s32 	%r69, %r68, %r67, %r66;
	ld.global.u32 	%r70, [%rd14+12];
	ld.global.u32 	%r71, [%rd43+-20];
	mad.lo.s32 	%r72, %r71, %r70, %r69;
	ld.global.u32 	%r73, [%rd14+16];
	ld.global.u32 	%r74, [%rd43+-16];
	mad.lo.s32 	%r75, %r74, %r73, %r72;
	ld.global.u32 	%r76, [%rd14+20];
	ld.global.u32 	%r77, [%rd43+-12];
	mad.lo.s32 	%r78, %r77, %r76, %r75;
	ld.global.u32 	%r79, [%rd14+24];
	ld.global.u32 	%r80, [%rd43+-8];
	mad.lo.s32 	%r81, %r80, %r79, %r78;
	ld.global.u32 	%r82, [%rd14+28];
	ld.global.u32 	%r83, [%rd43+-4];
	mad.lo.s32 	%r84, %r83, %r82, %r81;
	ld.global.u32 	%r85, [%rd14+32];
	ld.global.u32 	%r86, [%rd43];
	mad.lo.s32 	%r87, %r86, %r85, %r84;
	ld.global.u32 	%r88, [%rd14+36];
	ld.global.u32 	%r89, [%rd43+4];
	mad.lo.s32 	%r90, %r89, %r88, %r87;
	ld.global.u32 	%r91, [%rd14+40];
	ld.global.u32 	%r92, [%rd43+8];
	mad.lo.s32 	%r93, %r92, %r91, %r90;
	ld.global.u32 	%r94, [%rd14+44];
	ld.global.u32 	%r95, [%rd43+12];
	mad.lo.s32 	%r96, %r95, %r94, %r93;
	ld.global.u32 	%r97, [%rd14+48];
	ld.global.u32 	%r98, [%rd43+16];
	mad.lo.s32 	%r99, %r98, %r97, %r96;
	ld.global.u32 	%r100, [%rd14+52];
	ld.global.u32 	%r101, [%rd43+20];
	mad.lo.s32 	%r102, %r101, %r100, %r99;
	ld.global.u32 	%r103, [%rd14+56];
	ld.global.u32 	%r104, [%rd43+24];
	mad.lo.s32 	%r105, %r104, %r103, %r102;
	ld.global.u32 	%r106, [%rd14+60];
	ld.global.u32 	%r107, [%rd43+28];
	mad.lo.s32 	%r173, %r107, %r106, %r105;
	add.s32 	%r162, %r162, 16;
	add.s32 	%r161, %r161, 16;
	add.s64 	%rd43, %rd43, 64;
	setp.ne.s32 	%p6, %r162, 0;
	mov.u32 	%r168, %r8;
	@%p6 bra 	$L__BB0_5;
$L__BB0_6:
	setp.eq.s32 	%p7, %r6, 0;
	@%p7 bra 	$L__BB0_16;
	add.s32 	%r109, %r6, -1;
	setp.lt.u32 	%p8, %r109, 7;
	@%p8 bra 	$L__BB0_9;
	add.s32 	%r110, %r13, %r168;
	mul.wide.s32 	%rd15, %r110, 4;
	add.s64 	%rd16, %rd2, %rd15;
	ld.global.u32 	%r111, [%rd16];
	add.s32 	%r112, %r168, %r14;
	mul.wide.u32 	%rd17, %r112, 4;
	add.s64 	%rd18, %rd1, %rd17;
	ld.global.u32 	%r113, [%rd18];
	mad.lo.s32 	%r114, %r113, %r111, %r173;
	ld.global.u32 	%r115, [%rd16+4];
	cvt.u64.u32 	%rd19, %r14;
	cvt.u64.u32 	%rd20, %r168;
	add.s64 	%rd21, %rd20, %rd19;
	shl.b64 	%rd22, %rd21, 2;
	add.s64 	%rd23, %rd1, %rd22;
	ld.global.u32 	%r116, [%rd23+4];
	mad.lo.s32 	%r117, %r116, %r115, %r114;
	ld.global.u32 	%r118, [%rd16+8];
	ld.global.u32 	%r119, [%rd23+8];
	mad.lo.s32 	%r120, %r119, %r118, %r117;
	ld.global.u32 	%r121, [%rd16+12];
	ld.global.u32 	%r122, [%rd23+12];
	mad.lo.s32 	%r123, %r122, %r121, %r120;
	ld.global.u32 	%r124, [%rd16+16];
	ld.global.u32 	%r125, [%rd23+16];
	mad.lo.s32 	%r126, %r125, %r124, %r123;
	ld.global.u32 	%r127, [%rd16+20];
	ld.global.u32 	%r128, [%rd23+20];
	mad.lo.s32 	%r129, %r128, %r127, %r126;
	ld.global.u32 	%r130, [%rd16+24];
	ld.global.u32 	%r131, [%rd23+24];
	mad.lo.s32 	%r132, %r131, %r130, %r129;
	ld.global.u32 	%r133, [%rd16+28];
	ld.global.u32 	%r134, [%rd23+28];
	mad.lo.s32 	%r173, %r134, %r133, %r132;
	add.s32 	%r168, %r168, 8;
$L__BB0_9:
	setp.eq.s32 	%p9, %r7, 0;
	@%p9 bra 	$L__BB0_16;
	add.s32 	%r136, %r7, -1;
	setp.lt.u32 	%p10, %r136, 3;
	@%p10 bra 	$L__BB0_12;
	add.s32 	%r137, %r13, %r168;
	mul.wide.s32 	%rd24, %r137, 4;
	add.s64 	%rd25, %rd2, %rd24;
	ld.global.u32 	%r138, [%rd25];
	add.s32 	%r139, %r168, %r14;
	mul.wide.u32 	%rd26, %r139, 4;
	add.s64 	%rd27, %rd1, %rd26;
	ld.global.u32 	%r140, [%rd27];
	mad.lo.s32 	%r141, %r140, %r138, %r173;
	ld.global.u32 	%r142, [%rd25+4];
	cvt.u64.u32 	%rd28, %r14;
	cvt.u64.u32 	%rd29, %r168;
	add.s64 	%rd30, %rd29, %rd28;
	shl.b64 	%rd31, %rd30, 2;
	add.s64 	%rd32, %rd1, %rd31;
	ld.global.u32 	%r143, [%rd32+4];
	mad.lo.s32 	%r144, %r143, %r142, %r141;
	ld.global.u32 	%r145, [%rd25+8];
	ld.global.u32 	%r146, [%rd32+8];
	mad.lo.s32 	%r147, %r146, %r145, %r144;
	ld.global.u32 	%r148, [%rd25+12];
	ld.global.u32 	%r149, [%rd32+12];
	mad.lo.s32 	%r173, %r149, %r148, %r147;
	add.s32 	%r168, %r168, 4;
$L__BB0_12:
	setp.eq.s32 	%p11, %r9, 0;
	@%p11 bra 	$L__BB0_16;
	setp.eq.s32 	%p12, %r9, 1;
	add.s32 	%r150, %r13, %r168;
	mul.wide.s32 	%rd33, %r150, 4;
	add.s64 	%rd6, %rd2, %rd33;
	ld.global.u32 	%r151, [%rd6];
	add.s32 	%r152, %r168, %r14;
	mul.wide.u32 	%rd34, %r152, 4;
	add.s64 	%rd35, %rd1, %rd34;
	ld.global.u32 	%r153, [%rd35];
	mad.lo.s32 	%r173, %r153, %r151, %r173;
	@%p12 bra 	$L__BB0_16;
	setp.eq.s32 	%p13, %r9, 2;
	ld.global.u32 	%r154, [%rd6+4];
	cvt.u64.u32 	%rd36, %r14;
	cvt.u64.u32 	%rd37, %r168;
	add.s64 	%rd38, %rd37, %rd36;
	shl.b64 	%rd39, %rd38, 2;
	add.s64 	%rd7, %rd1, %rd39;
	ld.global.u32 	%r155, [%rd7+4];
	mad.lo.s32 	%r173, %r155, %r154, %r173;
	@%p13 bra 	$L__BB0_16;
	ld.global.u32 	%r156, [%rd6+8];
	ld.global.u32 	%r157, [%rd7+8];
	mad.lo.s32 	%r173, %r157, %r156, %r173;
$L__BB0_16:
	add.s32 	%r159, %r159, 1;
	setp.ne.s32 	%p14, %r159, %r41;
	@%p14 bra 	$L__BB0_3;
$L__BB0_17:
	mad.lo.s32 	%r158, %r40, %r45, %r49;
	cvta.to.global.u64 	%rd40, %rd8;
	mul.wide.s32 	%rd41, %r158, 4;
	add.s64 	%rd42, %rd40, %rd41;
	st.global.u32 	[%rd42], %r173;
$L__BB0_18:
	ret;

}


// ===== COMPILED SASS (sm_100) =====

	.target	sm_100

	.elftype	@"ET_EXEC"


//--------------------- .note.nv.tkinfo           --------------------------
	.section	.note.nv.tkinfo,"",@"SHT_NOTE"
	.sectionflags	@"SHF_NOTE_NV_TKINFO"
	.tkinfo
        /*0018*/ 	.word	0x00000002
        /*0030*/ 	.string	""
        /*0030*/ 	.string	"ptxas"
        /*0030*/ 	.string	"Cuda compilation tools, release 13.0, V13.0.88"
        /*0030*/ 	.string	"Build cuda_13.0.r13.0/compiler.36424714_0"
        /*0030*/ 	.string	"-arch sm_100 -m 64 "



//--------------------- .note.nv.cuinfo           --------------------------
	.section	.note.nv.cuinfo,"",@"SHT_NOTE"
	.sectionflags	@"SHF_NOTE_NV_CUINFO"
        /*0018*/ 	.short	0x0002
        /*001a*/ 	.short	0x0064
        /*001c*/ 	.short	0x0082
	.zero		2


//--------------------- .nv.info                  --------------------------
	.section	.nv.info,"",@"SHT_CUDA_INFO"
	.align	4


	//----- nvinfo : EIATTR_REGCOUNT
	.align		4
        /*0000*/ 	.byte	0x04, 0x2f
        /*0002*/ 	.short	(.L_1 - .L_0)
	.align		4
.L_0:
        /*0004*/ 	.word	index@(_Z10conv2d_gpuPjS_S_ii)
        /*0008*/ 	.word	0x0000001f


	//----- nvinfo : EIATTR_FRAME_SIZE
	.align		4
.L_1:
        /*000c*/ 	.byte	0x04, 0x11
        /*000e*/ 	.short	(.L_3 - .L_2)
	.align		4
.L_2:
        /*0010*/ 	.word	index@(_Z10conv2d_gpuPjS_S_ii)
        /*0014*/ 	.word	0x00000000


	//----- nvinfo : EIATTR_MIN_STACK_SIZE
	.align		4
.L_3:
        /*0018*/ 	.byte	0x04, 0x12
        /*001a*/ 	.short	(.L_5 - .L_4)
	.align		4
.L_4:
        /*001c*/ 	.word	index@(_Z10conv2d_gpuPjS_S_ii)
        /*0020*/ 	.word	0x00000000
.L_5:


//--------------------- .nv.compat                --------------------------
	.section	.nv.compat,"",@"SHT_CUDA_COMPAT_INFO"
	.align	4
        /*0000*/ 	.byte	0x02, 0x09, 0x00, 0x00, 0x02, 0x02, 0x01, 0x00, 0x02, 0x05, 0x05, 0x00, 0x03, 0x07, 0x01, 0x01
        /*0010*/ 	.byte	0x02, 0x03, 0x00, 0x00, 0x02, 0x06, 0x01, 0x00, 0x04, 0x0b, 0x08, 0x00, 0x09, 0x00, 0x00, 0x00
        /*0020*/ 	.byte	0x00, 0x00, 0x00, 0x00


//--------------------- .nv.info._Z10conv2d_gpuPjS_S_ii --------------------------
	.section	.nv.info._Z10conv2d_gpuPjS_S_ii,"",@"SHT_CUDA_INFO"
	.sectionflags	@""
	.align	4


	//----- nvinfo : EIATTR_CUDA_API_VERSION
	.align		4
        /*0000*/ 	.byte	0x04, 0x37
        /*0002*/ 	.short	(.L_7 - .L_6)
.L_6:
        /*0004*/ 	.word	0x00000082


	//----- nvinfo : EIATTR_KPARAM_INFO
	.align		4
.L_7:
        /*0008*/ 	.byte	0x04, 0x17
        /*000a*/ 	.short	(.L_9 - .L_8)
.L_8:
        /*000c*/ 	.word	0x00000000
        /*0010*/ 	.short	0x0004
        /*0012*/ 	.short	0x001c
        /*0014*/ 	.byte	0x00, 0xf0, 0x11, 0x00


	//----- nvinfo : EIATTR_KPARAM_INFO
	.align		4
.L_9:
        /*0018*/ 	.byte	0x04, 0x17
        /*001a*/ 	.short	(.L_11 - .L_10)
.L_10:
        /*001c*/ 	.word	0x00000000
        /*0020*/ 	.short	0x0003
        /*0022*/ 	.short	0x0018
        /*0024*/ 	.byte	0x00, 0xf0, 0x11, 0x00


	//----- nvinfo : EIATTR_KPARAM_INFO
	.align		4
.L_11:
        /*0028*/ 	.byte	0x04, 0x17
        /*002a*/ 	.short	(.L_13 - .L_12)
.L_12:
        /*002c*/ 	.word	0x00000000
        /*0030*/ 	.short	0x0002
        /*0032*/ 	.short	0x0010
        /*0034*/ 	.byte	0x00, 0xf5, 0x21, 0x00


	//----- nvinfo : EIATTR_KPARAM_INFO
	.align		4
.L_13:
        /*0038*/ 	.byte	0x04, 0x17
        /*003a*/ 	.short	(.L_15 - .L_14)
.L_14:
        /*003c*/ 	.word	0x00000000
        /*0040*/ 	.short	0x0001
        /*0042*/ 	.short	0x0008
        /*0044*/ 	.byte	0x00, 0xf5, 0x21, 0x00


	//----- nvinfo : EIATTR_KPARAM_INFO
	.align		4
.L_15:
        /*0048*/ 	.byte	0x04, 0x17
        /*004a*/ 	.short	(.L_17 - .L_16)
.L_16:
        /*004c*/ 	.word	0x00000000
        /*0050*/ 	.short	0x0000
        /*0052*/ 	.short	0x0000
        /*0054*/ 	.byte	0x00, 0xf5, 0x21, 0x00


	//----- nvinfo : EIATTR_SPARSE_MMA_MASK
	.align		4
.L_17:
        /*0058*/ 	.byte	0x03, 0x50
        /*005a*/ 	.short	0x0000


	//----- nvinfo : EIATTR_MAXREG_COUNT
	.align		4
        /*005c*/ 	.byte	0x03, 0x1b
        /*005e*/ 	.short	0x00ff


	//----- nvinfo : EIATTR_MERCURY_ISA_VERSION
	.align		4
        /*0060*/ 	.byte	0x03, 0x5f
        /*0062*/ 	.short	0x0101


	//----- nvinfo : EIATTR_VRC_CTA_INIT_COUNT
	.align		4
        /*0064*/ 	.byte	0x02, 0x4a
	.zero		1
	.zero		1


	//----- nvinfo : EIATTR_EXIT_INSTR_OFFSETS
	.align		4
        /*0068*/ 	.byte	0x04, 0x1c
        /*006a*/ 	.short	(.L_19 - .L_18)


	//   ....[0]....
.L_18:
        /*006c*/ 	.word	0x00000110


	//   ....[1]....
        /*0070*/ 	.word	0x00000cd0


	//----- nvinfo : EIATTR_CBANK_PARAM_SIZE
	.align		4
.L_19:
        /*0074*/ 	.byte	0x03, 0x19
        /*0076*/ 	.short	0x0020


	//----- nvinfo : EIATTR_PARAM_CBANK
	.align		4
        /*0078*/ 	.byte	0x04, 0x0a
        /*007a*/ 	.short	(.L_21 - .L_20)
	.align		4
.L_20:
        /*007c*/ 	.word	index@(.nv.constant0._Z10conv2d_gpuPjS_S_ii)
        /*0080*/ 	.short	0x0380
        /*0082*/ 	.short	0x0020


	//----- nvinfo : EIATTR_SW_WAR
	.align		4
.L_21:
        /*0084*/ 	.byte	0x04, 0x36
        /*0086*/ 	.short	(.L_23 - .L_22)
.L_22:
        /*0088*/ 	.word	0x00000008
.L_23:


//--------------------- .nv.callgraph             --------------------------
	.section	.nv.callgraph,"",@"SHT_CUDA_CALLGRAPH"
	.align	4
	.sectionentsize	8
	.align		4
        /*0000*/ 	.word	0x00000000
	.align		4
        /*0004*/ 	.word	0xffffffff
	.align		4
        /*0008*/ 	.word	0x00000000
	.align		4
        /*000c*/ 	.word	0xfffffffe
	.align		4
        /*0010*/ 	.word	0x00000000
	.align		4
        /*0014*/ 	.word	0xfffffffd
	.align		4
        /*0018*/ 	.word	0x00000000
	.align		4
        /*001c*/ 	.word	0xfffffffc


//--------------------- .text._Z10conv2d_gpuPjS_S_ii --------------------------
	.section	.text._Z10conv2d_gpuPjS_S_ii,"ax",@progbits
	.align	128
        .global         _Z10conv2d_gpuPjS_S_ii
        .type           _Z10conv2d_gpuPjS_S_ii,@function
        .size           _Z10conv2d_gpuPjS_S_ii,(.L_x_8 - _Z10conv2d_gpuPjS_S_ii)
        .other          _Z10conv2d_gpuPjS_S_ii,@"STO_CUDA_ENTRY STV_DEFAULT"
_Z10conv2d_gpuPjS_S_ii:
.text._Z10conv2d_gpuPjS_S_ii:
[----:B------:R-:W-:Y:S01]  /*0000*/  LDC R1, c[0x0][0x37c] ;  /* 0x0000df00ff017b82 */ /* 0x000fe20000000800 */
[----:B------:R-:W0:Y:S07]  /*0010*/  S2R R0, SR_TID.X ;  /* 0x0000000000007919 */ /* 0x000e2e0000002100 */
[----:B------:R-:W0:Y:S01]  /*0020*/  S2UR UR4, SR_CTAID.X ;  /* 0x00000000000479c3 */ /* 0x000e220000002500 */
[----:B------:R-:W1:Y:S07]  /*0030*/  S2R R5, SR_TID.Y ;  /* 0x0000000000057919 */ /* 0x000e6e0000002200 */
[----:B------:R-:W0:Y:S08]  /*0040*/  LDC R3, c[0x0][0x360] ;  /* 0x0000d800ff037b82 */ /* 0x000e300000000800 */
[----:B------:R-:W1:Y:S08]  /*0050*/  S2UR UR5, SR_CTAID.Y ;  /* 0x00000000000579c3 */ /* 0x000e700000002600 */
[----:B------:R-:W1:Y:S08]  /*0060*/  LDC R4, c[0x0][0x364] ;  /* 0x0000d900ff047b82 */ /* 0x000e700000000800 */
[----:B------:R-:W2:Y:S01]  /*0070*/  LDC.64 R12, c[0x0][0x398] ;  /* 0x0000e600ff0c7b82 */ /* 0x000ea20000000a00 */
[----:B0-----:R-:W-:-:S02]  /*0080*/  IMAD R3, R3, UR4, R0 ;  /* 0x0000000403037c24 */ /* 0x001fc4000f8e0200 */
[----:B-1----:R-:W-:-:S05]  /*0090*/  IMAD R0, R4, UR5, R5 ;  /* 0x0000000504007c24 */ /* 0x002fca000f8e0205 */
[CC--:B------:R-:W-:Y:S02]  /*00a0*/  VIMNMX R4, PT, PT, R3.reuse, R0.reuse, PT ;  /* 0x0000000003047248 */ /* 0x0c0fe40003fe0100 */
[----:B------:R-:W-:Y:S02]  /*00b0*/  VIMNMX R5, PT, PT, R3, R0, !PT ;  /* 0x0000000003057248 */ /* 0x000fe40007fe0100 */
[----:B--2---:R-:W-:-:S04]  /*00c0*/  LEA.HI R2, R13, R13, RZ, 0x1 ;  /* 0x0000000d0d027211 */ /* 0x004fc800078f08ff */
[----:B------:R-:W-:-:S04]  /*00d0*/  SHF.R.S32.HI R9, RZ, 0x1, R2 ;  /* 0x00000001ff097819 */ /* 0x000fc80000011402 */
[----:B------:R-:W-:Y:S02]  /*00e0*/  IADD3 R2, PT, PT, -R9, R12, RZ ;  /* 0x0000000c09027210 */ /* 0x000fe40007ffe1ff */
[----:B------:R-:W-:-:S04]  /*00f0*/  ISETP.GE.AND P0, PT, R4, R9, PT ;  /* 0x000000090400720c */ /* 0x000fc80003f06270 */
[----:B------:R-:W-:-:S13]  /*0100*/  ISETP.GE.OR P0, PT, R5, R2, !P0 ;  /* 0x000000020500720c */ /* 0x000fda0004706670 */
[----:B------:R-:W-:Y:S05]  /*0110*/  @P0 EXIT ;  /* 0x000000000000094d */ /* 0x000fea0003800000 */
[----:B------:R-:W-:Y:S01]  /*0120*/  ISETP.GE.AND P0, PT, R13, 0x1, PT ;  /* 0x000000010d00780c */ /* 0x000fe20003f06270 */
[----:B------:R-:W0:Y:S01]  /*0130*/  LDCU.64 UR6, c[0x0][0x358] ;  /* 0x00006b00ff0677ac */ /* 0x000e220008000a00 */
[----:B------:R-:W-:-:S11]  /*0140*/  HFMA2 R19, -RZ, RZ, 0, 0 ;  /* 0x00000000ff137431 */ /* 0x000fd600000001ff */
[----:B------:R-:W-:Y:S05]  /*0150*/  @!P0 BRA `(.L_x_0) ;  /* 0x0000000800cc8947 */ /* 0x000fea0003800000 */
[----:B------:R-:W-:Y:S01]  /*0160*/  LOP3.LUT R5, R13, 0x7ffffff0, RZ, 0xc0, !PT ;  /* 0x7ffffff00d057812 */ /* 0x000fe200078ec0ff */
[----:B------:R-:W-:Y:S01]  /*0170*/  IMAD.IADD R7, R3, 0x1, -R9 ;  /* 0x0000000103077824 */ /* 0x000fe200078e0a09 */
[C---:B------:R-:W-:Y:S01]  /*0180*/  LOP3.LUT R2, R13.reuse, 0xf, RZ, 0xc0, !PT ;  /* 0x0000000f0d027812 */ /* 0x040fe200078ec0ff */
[----:B------:R-:W-:Y:S01]  /*0190*/  UMOV UR4, URZ ;  /* 0x000000ff00047c82 */ /* 0x000fe20008000000 */
[C---:B------:R-:W-:Y:S01]  /*01a0*/  LOP3.LUT R4, R13.reuse, 0x7, RZ, 0xc0, !PT ;  /* 0x000000070d047812 */ /* 0x040fe200078ec0ff */
[----:B------:R-:W-:Y:S01]  /*01b0*/  IMAD.MOV R8, RZ, RZ, -R5 ;  /* 0x000000ffff087224 */ /* 0x000fe200078e0a05 */
[----:B------:R-:W-:Y:S02]  /*01c0*/  LOP3.LUT R6, R13, 0x3, RZ, 0xc0, !PT ;  /* 0x000000030d067812 */ /* 0x000fe400078ec0ff */
[----:B------:R-:W-:Y:S02]  /*01d0*/  IADD3 R9, PT, PT, R0, -R9, RZ ;  /* 0x8000000900097210 */ /* 0x000fe40007ffe0ff */
[----:B------:R-:W-:-:S07]  /*01e0*/  MOV R19, RZ ;  /* 0x000000ff00137202 */ /* 0x000fce0000000f00 */
.L_x_6:
[----:B------:R-:W1:Y:S01]  /*01f0*/  LDC.64 R12, c[0x0][0x398] ;  /* 0x0000e600ff0c7b82 */ /* 0x000e620000000a00 */
[----:B------:R-:W-:Y:S02]  /*0200*/  IADD3 R10, PT, PT, R7, UR4, RZ ;  /* 0x00000004070a7c10 */ /* 0x000fe4000fffe0ff */
[----:B------:R-:W-:Y:S02]  /*0210*/  MOV R21, RZ ;  /* 0x000000ff00157202 */ /* 0x000fe40000000f00 */
[C---:B-1----:R-:W-:Y:S01]  /*0220*/  ISETP.GE.U32.AND P1, PT, R13.reuse, 0x10, PT ;  /* 0x000000100d00780c */ /* 0x042fe20003f26070 */
[----:B------:R-:W-:Y:S01]  /*0230*/  IMAD R18, R13, UR4, RZ ;  /* 0x000000040d127c24 */ /* 0x000fe2000f8e02ff */
[----:B------:R-:W-:-:S06]  /*0240*/  UIADD3 UR4, UPT, UPT, UR4, 0x1, URZ ;  /* 0x0000000104047890 */ /* 0x000fcc000fffe0ff */
[----:B------:R-:W-:Y:S01]  /*0250*/  ISETP.NE.AND P0, PT, R13, UR4, PT ;  /* 0x000000040d007c0c */ /* 0x000fe2000bf05270 */
[----:B------:R-:W-:-:S04]  /*0260*/  IMAD R13, R10, R12, R9 ;  /* 0x0000000c0a0d7224 */ /* 0x000fc800078e0209 */
[----:B------:R-:W-:Y:S08]  /*0270*/  @!P1 BRA `(.L_x_1) ;  /* 0x0000000400049947 */ /* 0x000ff00003800000 */
[----:B------:R-:W1:Y:S01]  /*0280*/  LDC.64 R10, c[0x0][0x388] ;  /* 0x0000e200ff0a7b82 */ /* 0x000e620000000a00 */
[----:B------:R-:W-:Y:S01]  /*0290*/  IMAD.MOV.U32 R17, RZ, RZ, R13 ;  /* 0x000000ffff117224 */ /* 0x000fe200078e000d */
[----:B------:R-:W-:Y:S01]  /*02a0*/  MOV R16, R8 ;  /* 0x0000000800107202 */ /* 0x000fe20000000f00 */
[----:B-1----:R-:W-:-:S03]  /*02b0*/  IMAD.WIDE.U32 R10, R18, 0x4, R10 ;  /* 0x00000004120a7825 */ /* 0x002fc600078e000a */
[----:B------:R-:W-:-:S04]  /*02c0*/  IADD3 R20, P1, PT, R10, 0x20, RZ ;  /* 0x000000200a147810 */ /* 0x000fc80007f3e0ff */
[----:B------:R-:W-:-:S09]  /*02d0*/  IADD3.X R21, PT, PT, RZ, R11, RZ, P1, !PT ;  /* 0x0000000bff157210 */ /* 0x000fd20000ffe4ff */
.L_x_2:
[----:B------:R-:W1:Y:S01]  /*02e0*/  LDC.64 R14, c[0x0][0x380] ;  /* 0x0000e000ff0e7b82 */ /* 0x000e620000000a00 */
[----:B------:R-:W-:Y:S01]  /*02f0*/  IMAD.MOV.U32 R10, RZ, RZ, R20 ;  /* 0x000000ffff0a7224 */ /* 0x000fe200078e0014 */
[----:B------:R-:W-:-:S05]  /*0300*/  MOV R11, R21 ;  /* 0x00000015000b7202 */ /* 0x000fca0000000f00 */
[----:B0-----:R-:W2:Y:S04]  /*0310*/  LDG.E R23, desc[UR6][R10.64+-0x20] ;  /* 0xffffe0060a177981 */ /* 0x001ea8000c1e1900 */
[----:B------:R-:W3:Y:S04]  /*0320*/  LDG.E R25, desc[UR6][R10.64+-0x1c] ;  /* 0xffffe4060a197981 */ /* 0x000ee8000c1e1900 */
[----:B------:R-:W4:Y:S01]  /*0330*/  LDG.E R20, desc[UR6][R10.64+-0x18] ;  /* 0xffffe8060a147981 */ /* 0x000f22000c1e1900 */
[----:B-1----:R-:W-:-:S05]  /*0340*/  IMAD.WIDE R14, R17, 0x4, R14 ;  /* 0x00000004110e7825 */ /* 0x002fca00078e020e */
[----:B------:R-:W2:Y:S04]  /*0350*/  LDG.E R22, desc[UR6][R14.64] ;  /* 0x000000060e167981 */ /* 0x000ea8000c1e1900 */
[----:B------:R-:W3:Y:S04]  /*0360*/  LDG.E R24, desc[UR6][R14.64+0x4] ;  /* 0x000004060e187981 */ /* 0x000ee8000c1e1900 */
[----:B------:R-:W4:Y:S04]  /*0370*/  LDG.E R21, desc[UR6][R14.64+0x8] ;  /* 0x000008060e157981 */ /* 0x000f28000c1e1900 */
[----:B------:R-:W5:Y:S01]  /*0380*/  LDG.E R26, desc[UR6][R14.64+0x2c] ;  /* 0x00002c060e1a7981 */ /* 0x000f62000c1e1900 */
[----:B--2---:R-:W-:-:S03]  /*0390*/  IMAD R23, R22, R23, R19 ;  /* 0x0000001716177224 */ /* 0x004fc600078e0213 */
[----:B------:R-:W2:Y:S04]  /*03a0*/  LDG.E R19, desc[UR6][R10.64+-0x14] ;  /* 0xffffec060a137981 */ /* 0x000ea8000c1e1900 */
[----:B------:R-:W2:Y:S01]  /*03b0*/  LDG.E R22, desc[UR6][R14.64+0xc] ;  /* 0x00000c060e167981 */ /* 0x000ea2000c1e1900 */
[----:B---3--:R-:W-:-:S03]  /*03c0*/  IMAD R25, R24, R25, R23 ;  /* 0x0000001918197224 */ /* 0x008fc600078e0217 */
[----:B------:R-:W3:Y:S04]  /*03d0*/  LDG.E R24, desc[UR6][R10.64+-0x10] ;  /* 0xfffff0060a187981 */ /* 0x000ee8000c1e1900 */
[----:B------:R-:W3:Y:S01]  /*03e0*/  LDG.E R23, desc[UR6][R14.64+0x10] ;  /* 0x000010060e177981 */ /* 0x000ee2000c1e1900 */
[----:B----4-:R-:W-:-:S03]  /*03f0*/  IMAD R25, R21, R20, R25 ;  /* 0x0000001415197224 */ /* 0x010fc600078e0219 */
[----:B------:R-:W4:Y:S04]  /*0400*/  LDG.E R20, desc[UR6][R10.64+-0xc] ;  /* 0xfffff4060a147981 */ /* 0x000f28000c1e1900 */
[----:B------:R-:W4:Y:S01]  /*0410*/  LDG.E R21, desc[UR6][R14.64+0x14] ;  /* 0x000014060e157981 */ /* 0x000f22000c1e1900 */
        /* <DEDUP_REMOVED lines=16> */
[----:B------:R-:W5:Y:S04]  /*0520*/  LDG.E R21, desc[UR6][R10.64+0xc] ;  /* 0x00000c060a157981 */ /* 0x000f68000c1e1900 */
[----:B------:R-:W4:Y:S01]  /*0530*/  LDG.E R25, desc[UR6][R14.64+0x3c] ;  /* 0x00003c060e197981 */ /* 0x000f22000c1e1900 */
[----:B--2---:R-:W-:-:S03]  /*0540*/  IMAD R22, R22, R19, R20 ;  /* 0x0000001316167224 */ /* 0x004fc600078e0214 */
[----:B------:R-:W2:Y:S04]  /*0550*/  LDG.E R20, desc[UR6][R10.64+0x10] ;  /* 0x000010060a147981 */ /* 0x000ea8000c1e1900 */
[----:B------:R-:W2:Y:S01]  /*0560*/  LDG.E R19, desc[UR6][R14.64+0x30] ;  /* 0x000030060e137981 */ /* 0x000ea2000c1e1900 */
[----:B---3--:R-:W-:-:S03]  /*0570*/  IMAD R24, R23, R24, R22 ;  /* 0x0000001817187224 */ /* 0x008fc600078e0216 */
[----:B------:R-:W3:Y:S04]  /*0580*/  LDG.E R23, desc[UR6][R10.64+0x14] ;  /* 0x000014060a177981 */ /* 0x000ee8000c1e1900 */
[----:B------:R-:W3:Y:S01]  /*0590*/  LDG.E R22, desc[UR6][R14.64+0x34] ;  /* 0x000034060e167981 */ /* 0x000ee2000c1e1900 */
[----:B-----5:R-:W-:-:S03]  /*05a0*/  IMAD R27, R26, R21, R24 ;  /* 0x000000151a1b7224 */ /* 0x020fc600078e0218 */
[----:B------:R-:W5:Y:S04]  /*05b0*/  LDG.E R24, desc[UR6][R10.64+0x18] ;  /* 0x000018060a187981 */ /* 0x000f68000c1e1900 */
[----:B------:R-:W5:Y:S04]  /*05c0*/  LDG.E R21, desc[UR6][R14.64+0x38] ;  /* 0x000038060e157981 */ /* 0x000f68000c1e1900 */
[----:B------:R-:W4:Y:S01]  /*05d0*/  LDG.E R26, desc[UR6][R10.64+0x1c] ;  /* 0x00001c060a1a7981 */ /* 0x000f22000c1e1900 */
[----:B------:R-:W-:-:S04]  /*05e0*/  IADD3 R16, PT, PT, R16, 0x10, RZ ;  /* 0x0000001010107810 */ /* 0x000fc80007ffe0ff */
[----:B------:R-:W-:Y:S02]  /*05f0*/  ISETP.NE.AND P1, PT, R16, RZ, PT ;  /* 0x000000ff1000720c */ /* 0x000fe40003f25270 */
[----:B------:R-:W-:Y:S01]  /*0600*/  IADD3 R17, PT, PT, R17, 0x10, RZ ;  /* 0x0000001011117810 */ /* 0x000fe20007ffe0ff */
[----:B--2---:R-:W-:Y:S01]  /*0610*/  IMAD R19, R19, R20, R27 ;  /* 0x0000001413137224 */ /* 0x004fe200078e021b */
[----:B------:R-:W-:-:S03]  /*0620*/  IADD3 R20, P2, PT, R10, 0x40, RZ ;  /* 0x000000400a147810 */ /* 0x000fc60007f5e0ff */
[----:B---3--:R-:W-:-:S04]  /*0630*/  IMAD R19, R22, R23, R19 ;  /* 0x0000001716137224 */ /* 0x008fc800078e0213 */
[----:B-----5:R-:W-:Y:S02]  /*0640*/  IMAD R19, R21, R24, R19 ;  /* 0x0000001815137224 */ /* 0x020fe400078e0213 */
[----:B------:R-:W-:Y:S02]  /*0650*/  IMAD.X R21, RZ, RZ, R11, P2 ;  /* 0x000000ffff157224 */ /* 0x000fe400010e060b */
[----:B----4-:R-:W-:Y:S01]  /*0660*/  IMAD R19, R25, R26, R19 ;  /* 0x0000001a19137224 */ /* 0x010fe200078e0213 */
[----:B------:R-:W-:Y:S06]  /*0670*/  @P1 BRA `(.L_x_2) ;  /* 0xfffffffc00181947 */ /* 0x000fec000383ffff */
[----:B------:R-:W-:-:S07]  /*0680*/  MOV R21, R5 ;  /* 0x0000000500157202 */ /* 0x000fce0000000f00 */
.L_x_1:
[----:B------:R-:W-:-:S13]  /*0690*/  ISETP.NE.AND P1, PT, R2, RZ, PT ;  /* 0x000000ff0200720c */ /* 0x000fda0003f25270 */
[----:B------:R-:W-:Y:S05]  /*06a0*/  @!P1 BRA `(.L_x_3) ;  /* 0x0000000400749947 */ /* 0x000fea0003800000 */
[----:B------:R-:W-:Y:S02]  /*06b0*/  IADD3 R10, PT, PT, R2, -0x1, RZ ;  /* 0xffffffff020a7810 */ /* 0x000fe40007ffe0ff */
[----:B------:R-:W-:Y:S02]  /*06c0*/  ISETP.NE.AND P1, PT, R4, RZ, PT ;  /* 0x000000ff0400720c */ /* 0x000fe40003f25270 */
[----:B------:R-:W-:-:S13]  /*06d0*/  ISETP.GE.U32.AND P2, PT, R10, 0x7, PT ;  /* 0x000000070a00780c */ /* 0x000fda0003f46070 */
[----:B------:R-:W-:Y:S05]  /*06e0*/  @!P2 BRA `(.L_x_4) ;  /* 0x000000000090a947 */ /* 0x000fea0003800000 */
[----:B------:R-:W1:Y:S01]  /*06f0*/  LDC.64 R16, c[0x0][0x388] ;  /* 0x0000e200ff107b82 */ /* 0x000e620000000a00 */
[C---:B------:R-:W-:Y:S01]  /*0700*/  IMAD.IADD R25, R18.reuse, 0x1, R21 ;  /* 0x0000000112197824 */ /* 0x040fe200078e0215 */
[-C--:B------:R-:W-:Y:S02]  /*0710*/  IADD3 R20, P2, PT, R18, R21.reuse, RZ ;  /* 0x0000001512147210 */ /* 0x080fe40007f5e0ff */
[----:B------:R-:W-:Y:S02]  /*0720*/  IADD3 R23, PT, PT, R13, R21, RZ ;  /* 0x000000150d177210 */ /* 0x000fe40007ffe0ff */
[----:B------:R-:W-:Y:S02]  /*0730*/  IADD3.X R22, PT, PT, RZ, RZ, RZ, P2, !PT ;  /* 0x000000ffff167210 */ /* 0x000fe400017fe4ff */
[----:B------:R-:W2:Y:S08]  /*0740*/  LDC.64 R10, c[0x0][0x388] ;  /* 0x0000e200ff0a7b82 */ /* 0x000eb00000000a00 */
[----:B------:R-:W3:Y:S01]  /*0750*/  LDC.64 R14, c[0x0][0x380] ;  /* 0x0000e000ff0e7b82 */ /* 0x000ee20000000a00 */
[----:B-1----:R-:W-:-:S06]  /*0760*/  IMAD.WIDE.U32 R16, R25, 0x4, R16 ;  /* 0x0000000419107825 */ /* 0x002fcc00078e0010 */
[----:B0-----:R-:W4:Y:S01]  /*0770*/  LDG.E R16, desc[UR6][R16.64] ;  /* 0x0000000610107981 */ /* 0x001f22000c1e1900 */
[----:B--2---:R-:W-:-:S04]  /*0780*/  LEA R10, P2, R20, R10, 0x2 ;  /* 0x0000000a140a7211 */ /* 0x004fc800078410ff */
[----:B------:R-:W-:Y:S01]  /*0790*/  LEA.HI.X R11, R20, R11, R22, 0x2, P2 ;  /* 0x0000000b140b7211 */ /* 0x000fe200010f1416 */
[----:B---3--:R-:W-:-:S04]  /*07a0*/  IMAD.WIDE R14, R23, 0x4, R14 ;  /* 0x00000004170e7825 */ /* 0x008fc800078e020e */
[----:B------:R-:W2:Y:S04]  /*07b0*/  LDG.E R26, desc[UR6][R10.64+0x4] ;  /* 0x000004060a1a7981 */ /* 0x000ea8000c1e1900 */
[----:B------:R-:W4:Y:S04]  /*07c0*/  LDG.E R20, desc[UR6][R14.64] ;  /* 0x000000060e147981 */ /* 0x000f28000c1e1900 */
[----:B------:R-:W2:Y:S04]  /*07d0*/  LDG.E R25, desc[UR6][R14.64+0x4] ;  /* 0x000004060e197981 */ /* 0x000ea8000c1e1900 */
[----:B------:R-:W3:Y:S04]  /*07e0*/  LDG.E R23, desc[UR6][R14.64+0x8] ;  /* 0x000008060e177981 */ /* 0x000ee8000c1e1900 */
[----:B------:R-:W3:Y:S04]  /*07f0*/  LDG.E R22, desc[UR6][R10.64+0x8] ;  /* 0x000008060a167981 */ /* 0x000ee8000c1e1900 */
[----:B------:R-:W5:Y:S04]  /*0800*/  LDG.E R17, desc[UR6][R10.64+0x10] ;  /* 0x000010060a117981 */ /* 0x000f68000c1e1900 */
[----:B------:R-:W5:Y:S04]  /*0810*/  LDG.E R27, desc[UR6][R10.64+0x18] ;  /* 0x000018060a1b7981 */ /* 0x000f68000c1e1900 */
[----:B------:R-:W5:Y:S01]  /*0820*/  LDG.E R28, desc[UR6][R10.64+0x1c] ;  /* 0x00001c060a1c7981 */ /* 0x000f62000c1e1900 */
[----:B----4-:R-:W-:-:S03]  /*0830*/  IMAD R24, R20, R16, R19 ;  /* 0x0000001014187224 */ /* 0x010fc600078e0213 */
[----:B------:R-:W4:Y:S04]  /*0840*/  LDG.E R19, desc[UR6][R14.64+0xc] ;  /* 0x00000c060e137981 */ /* 0x000f28000c1e1900 */
[----:B------:R-:W4:Y:S01]  /*0850*/  LDG.E R20, desc[UR6][R10.64+0xc] ;  /* 0x00000c060a147981 */ /* 0x000f22000c1e1900 */
[----:B--2---:R-:W-:-:S03]  /*0860*/  IMAD R25, R25, R26, R24 ;  /* 0x0000001a19197224 */ /* 0x004fc600078e0218 */
[----:B------:R-:W5:Y:S01]  /*0870*/  LDG.E R24, desc[UR6][R14.64+0x10] ;  /* 0x000010060e187981 */ /* 0x000f62000c1e1900 */
[----:B---3--:R-:W-:-:S03]  /*0880*/  IMAD R25, R23, R22, R25 ;  /* 0x0000001617197224 */ /* 0x008fc600078e0219 */
[----:B------:R-:W2:Y:S04]  /*0890*/  LDG.E R23, desc[UR6][R14.64+0x14] ;  /* 0x000014060e177981 */ /* 0x000ea8000c1e1900 */
[----:B------:R-:W2:Y:S04]  /*08a0*/  LDG.E R26, desc[UR6][R10.64+0x14] ;  /* 0x000014060a1a7981 */ /* 0x000ea8000c1e1900 */
[----:B------:R-:W3:Y:S04]  /*08b0*/  LDG.E R16, desc[UR6][R14.64+0x18] ;  /* 0x000018060e107981 */ /* 0x000ee8000c1e1900 */
[----:B------:R-:W3:Y:S01]  /*08c0*/  LDG.E R22, desc[UR6][R14.64+0x1c] ;  /* 0x00001c060e167981 */ /* 0x000ee2000c1e1900 */
[----:B------:R-:W-:Y:S01]  /*08d0*/  IADD3 R21, PT, PT, R21, 0x8, RZ ;  /* 0x0000000815157810 */ /* 0x000fe20007ffe0ff */
[----:B----4-:R-:W-:-:S04]  /*08e0*/  IMAD R19, R19, R20, R25 ;  /* 0x0000001413137224 */ /* 0x010fc800078e0219 */
[----:B-----5:R-:W-:-:S04]  /*08f0*/  IMAD R17, R24, R17, R19 ;  /* 0x0000001118117224 */ /* 0x020fc800078e0213 */
[----:B--2---:R-:W-:-:S04]  /*0900*/  IMAD R17, R23, R26, R17 ;  /* 0x0000001a17117224 */ /* 0x004fc800078e0211 */
[----:B---3--:R-:W-:-:S04]  /*0910*/  IMAD R17, R16, R27, R17 ;  /* 0x0000001b10117224 */ /* 0x008fc800078e0211 */
[----:B------:R-:W-:-:S07]  /*0920*/  IMAD R19, R22, R28, R17 ;  /* 0x0000001c16137224 */ /* 0x000fce00078e0211 */
.L_x_4:
[----:B------:R-:W-:Y:S05]  /*0930*/  @!P1 BRA `(.L_x_3) ;  /* 0x0000000000d09947 */ /* 0x000fea0003800000 */
[----:B------:R-:W-:Y:S01]  /*0940*/  VIADD R10, R4, 0xffffffff ;  /* 0xffffffff040a7836 */ /* 0x000fe20000000000 */
[----:B------:R-:W-:-:S04]  /*0950*/  ISETP.NE.AND P1, PT, R6, RZ, PT ;  /* 0x000000ff0600720c */ /* 0x000fc80003f25270 */
[----:B------:R-:W-:-:S13]  /*0960*/  ISETP.GE.U32.AND P2, PT, R10, 0x3, PT ;  /* 0x000000030a00780c */ /* 0x000fda0003f46070 */
[----:B------:R-:W-:Y:S05]  /*0970*/  @!P2 BRA `(.L_x_5) ;  /* 0x000000000060a947 */ /* 0x000fea0003800000 */
[----:B------:R-:W1:Y:S01]  /*0980*/  LDC.64 R14, c[0x0][0x388] ;  /* 0x0000e200ff0e7b82 */ /* 0x000e620000000a00 */
[CC--:B------:R-:W-:Y:S02]  /*0990*/  IADD3 R25, PT, PT, R18.reuse, R21.reuse, RZ ;  /* 0x0000001512197210 */ /* 0x0c0fe40007ffe0ff */
[-C--:B------:R-:W-:Y:S02]  /*09a0*/  IADD3 R20, P2, PT, R18, R21.reuse, RZ ;  /* 0x0000001512147210 */ /* 0x080fe40007f5e0ff */
[----:B------:R-:W-:Y:S02]  /*09b0*/  IADD3 R23, PT, PT, R13, R21, RZ ;  /* 0x000000150d177210 */ /* 0x000fe40007ffe0ff */
[----:B------:R-:W-:Y:S01]  /*09c0*/  IADD3.X R22, PT, PT, RZ, RZ, RZ, P2, !PT ;  /* 0x000000ffff167210 */ /* 0x000fe200017fe4ff */
        /* <DEDUP_REMOVED lines=13> */
[----:B------:R-:W5:Y:S01]  /*0aa0*/  LDG.E R26, desc[UR6][R10.64+0xc] ;  /* 0x00000c060a1a7981 */ /* 0x000f62000c1e1900 */
[----:B------:R-:W-:-:S02]  /*0ab0*/  VIADD R21, R21, 0x4 ;  /* 0x0000000415157836 */ /* 0x000fc40000000000 */
[----:B----4-:R-:W-:-:S04]  /*0ac0*/  IMAD R20, R20, R14, R19 ;  /* 0x0000000e14147224 */ /* 0x010fc800078e0213 */
[----:B--2---:R-:W-:-:S04]  /*0ad0*/  IMAD R20, R23, R22, R20 ;  /* 0x0000001617147224 */ /* 0x004fc800078e0214 */
[----:B---3--:R-:W-:-:S04]  /*0ae0*/  IMAD R20, R25, R24, R20 ;  /* 0x0000001819147224 */ /* 0x008fc800078e0214 */
[----:B-----5:R-:W-:-:S07]  /*0af0*/  IMAD R19, R27, R26, R20 ;  /* 0x0000001a1b137224 */ /* 0x020fce00078e0214 */
.L_x_5:
[----:B------:R-:W-:Y:S05]  /*0b00*/  @!P1 BRA `(.L_x_3) ;  /* 0x00000000005c9947 */ /* 0x000fea0003800000 */
[----:B------:R-:W1:Y:S01]  /*0b10*/  LDC.64 R10, c[0x0][0x388] ;  /* 0x0000e200ff0a7b82 */ /* 0x000e620000000a00 */
[-C--:B------:R-:W-:Y:S02]  /*0b20*/  IADD3 R17, PT, PT, R18, R21.reuse, RZ ;  /* 0x0000001512117210 */ /* 0x080fe40007ffe0ff */
[----:B------:R-:W-:-:S05]  /*0b30*/  IADD3 R13, PT, PT, R13, R21, RZ ;  /* 0x000000150d0d7210 */ /* 0x000fca0007ffe0ff */
[----:B------:R-:W2:Y:S01]  /*0b40*/  LDC.64 R14, c[0x0][0x380] ;  /* 0x0000e000ff0e7b82 */ /* 0x000ea20000000a00 */
[----:B-1----:R-:W-:-:S06]  /*0b50*/  IMAD.WIDE.U32 R10, R17, 0x4, R10 ;  /* 0x00000004110a7825 */ /* 0x002fcc00078e000a */
[----:B0-----:R-:W3:Y:S01]  /*0b60*/  LDG.E R10, desc[UR6][R10.64] ;  /* 0x000000060a0a7981 */ /* 0x001ee2000c1e1900 */
[----:B--2---:R-:W-:-:S05]  /*0b70*/  IMAD.WIDE R14, R13, 0x4, R14 ;  /* 0x000000040d0e7825 */ /* 0x004fca00078e020e */
[----:B------:R-:W3:Y:S01]  /*0b80*/  LDG.E R16, desc[UR6][R14.64] ;  /* 0x000000060e107981 */ /* 0x000ee2000c1e1900 */
[----:B------:R-:W-:Y:S01]  /*0b90*/  ISETP.NE.AND P1, PT, R6, 0x1, PT ;  /* 0x000000010600780c */ /* 0x000fe20003f25270 */
[----:B---3--:R-:W-:-:S12]  /*0ba0*/  IMAD R19, R16, R10, R19 ;  /* 0x0000000a10137224 */ /* 0x008fd800078e0213 */
[----:B------:R-:W-:Y:S05]  /*0bb0*/  @!P1 BRA `(.L_x_3) ;  /* 0x0000000000309947 */ /* 0x000fea0003800000 */
[----:B------:R-:W0:Y:S01]  /*0bc0*/  LDC.64 R10, c[0x0][0x388] ;  /* 0x0000e200ff0a7b82 */ /* 0x000e220000000a00 */
[----:B------:R-:W-:Y:S01]  /*0bd0*/  IADD3 R18, P2, PT, R18, R21, RZ ;  /* 0x0000001512127210 */ /* 0x000fe20007f5e0ff */
[----:B------:R-:W2:Y:S01]  /*0be0*/  LDG.E R16, desc[UR6][R14.64+0x4] ;  /* 0x000004060e107981 */ /* 0x000ea2000c1e1900 */
[----:B------:R-:W-:Y:S02]  /*0bf0*/  ISETP.NE.AND P1, PT, R6, 0x2, PT ;  /* 0x000000020600780c */ /* 0x000fe40003f25270 */
[----:B------:R-:W-:Y:S02]  /*0c00*/  IADD3.X R13, PT, PT, RZ, RZ, RZ, P2, !PT ;  /* 0x000000ffff0d7210 */ /* 0x000fe400017fe4ff */
[----:B0-----:R-:W-:-:S04]  /*0c10*/  LEA R10, P2, R18, R10, 0x2 ;  /* 0x0000000a120a7211 */ /* 0x001fc800078410ff */
[----:B------:R-:W-:-:S05]  /*0c20*/  LEA.HI.X R11, R18, R11, R13, 0x2, P2 ;  /* 0x0000000b120b7211 */ /* 0x000fca00010f140d */
[----:B------:R-:W3:Y:S04]  /*0c30*/  @P1 LDG.E R18, desc[UR6][R14.64+0x8] ;  /* 0x000008060e121981 */ /* 0x000ee8000c1e1900 */
[----:B------:R-:W2:Y:S04]  /*0c40*/  LDG.E R13, desc[UR6][R10.64+0x4] ;  /* 0x000004060a0d7981 */ /* 0x000ea8000c1e1900 */
[----:B------:R-:W3:Y:S01]  /*0c50*/  @P1 LDG.E R17, desc[UR6][R10.64+0x8] ;  /* 0x000008060a111981 */ /* 0x000ee2000c1e1900 */
[----:B--2---:R-:W-:-:S04]  /*0c60*/  IMAD R19, R16, R13, R19 ;  /* 0x0000000d10137224 */ /* 0x004fc800078e0213 */
[----:B---3--:R-:W-:-:S07]  /*0c70*/  @P1 IMAD R19, R18, R17, R19 ;  /* 0x0000001112131224 */ /* 0x008fce00078e0213 */
.L_x_3:
[----:B------:R-:W-:Y:S05]  /*0c80*/  @P0 BRA `(.L_x_6) ;  /* 0xfffffff400580947 */ /* 0x000fea000383ffff */
.L_x_0:
[----:B------:R-:W1:Y:S01]  /*0c90*/  LDC.64 R4, c[0x0][0x390] ;  /* 0x0000e400ff047b82 */ /* 0x000e620000000a00 */
[----:B------:R-:W-:-:S04]  /*0ca0*/  IMAD R3, R3, R12, R0 ;  /* 0x0000000c03037224 */ /* 0x000fc800078e0200 */
[----:B-1----:R-:W-:-:S05]  /*0cb0*/  IMAD.WIDE R2, R3, 0x4, R4 ;  /* 0x0000000403027825 */ /* 0x002fca00078e0204 */
[----:B0-----:R-:W-:Y:S01]  /*0cc0*/  STG.E desc[UR6][R2.64], R19 ;  /* 0x0000001302007986 */ /* 0x001fe2000c101906 */
[----:B------:R-:W-:Y:S05]  /*0cd0*/  EXIT ;  /* 0x000000000000794d */ /* 0x000fea0003800000 */
.L_x_7:
[----:B------:R-:W-:-:S00]  /*0ce0*/  BRA `(.L_x_7) ;  /* 0xfffffffc00fc7947 */ /* 0x000fc0000383ffff */
[----:B------:R-:W-:-:S00]  /*0cf0*/  NOP ;  /* 0x0000000000007918 */ /* 0x000fc00000000000 */
        /* <DEDUP_REMOVED lines=8> */
.L_x_8:


//--------------------- .nv.shared.reserved.0     --------------------------
	.section	.nv.shared.reserved.0,"aw",@nobits
	.weak		__nv_reservedSMEM_offset_0_alias
	.size		__nv_reservedSMEM_offset_0_alias, 0, 64
	.other		__nv_reservedSMEM_offset_0_alias,@"STO_CUDA_RESERVED_SHARED STV_DEFAULT"
__nv_reservedSMEM_offset_0_alias:
	.zero		0
	.zero		64


//--------------------- .nv.constant0._Z10conv2d_gpuPjS_S_ii --------------------------
	.section	.nv.constant0._Z10conv2d_gpuPjS_S_ii,"a",@progbits
	.sectionflags	@""
	.align	4
.nv.constant0._Z10conv2d_gpuPjS_S_ii:
	.zero		928


//--------------------- SYMBOLS --------------------------

	.type		.nv.reservedSmem.offset0,@object
	.size		.nv.reservedSmem.offset0,0x4
